//
// Generated by NVIDIA NVVM Compiler
//
// Compiler Build ID: CL-36424714
// Cuda compilation tools, release 13.0, V13.0.88
// Based on NVVM 20.0.0
//

.version 9.0
.target sm_100
.address_size 64

	// .globl	_Z14closure_kernelPbS_S_S_iii
.extern .func  (.param .b64 func_retval0) malloc
(
	.param .b64 malloc_param_0
)
;
// _ZZ14closure_kernelPbS_S_S_iiiE11cond1Result has been demoted
// _ZZ14closure_kernelPbS_S_S_iiiE11cond2Result has been demoted
// _ZZ14closure_kernelPbS_S_S_iiiE11cond3Result has been demoted
// _ZZ14closure_kernelPbS_S_S_iiiE11cond4Result has been demoted
// _ZZ14closure_kernelPbS_S_S_iiiE13allConditions has been demoted
// _ZZ14closure_kernelPbS_S_S_iiiE5ctl_1 has been demoted
// _ZZ14closure_kernelPbS_S_S_iiiE5ctl_2 has been demoted
// _ZZ14closure_kernelPbS_S_S_iiiE5ctl_3 has been demoted

.visible .entry _Z14closure_kernelPbS_S_S_iii(
	.param .u64 .ptr .align 1 _Z14closure_kernelPbS_S_S_iii_param_0,
	.param .u64 .ptr .align 1 _Z14closure_kernelPbS_S_S_iii_param_1,
	.param .u64 .ptr .align 1 _Z14closure_kernelPbS_S_S_iii_param_2,
	.param .u64 .ptr .align 1 _Z14closure_kernelPbS_S_S_iii_param_3,
	.param .u32 _Z14closure_kernelPbS_S_S_iii_param_4,
	.param .u32 _Z14closure_kernelPbS_S_S_iii_param_5,
	.param .u32 _Z14closure_kernelPbS_S_S_iii_param_6
)
{
	.reg .pred 	%p<53>;
	.reg .b16 	%rs<33>;
	.reg .b32 	%r<31>;
	.reg .b64 	%rd<85>;
	// demoted variable
	.shared .align 8 .u64 _ZZ14closure_kernelPbS_S_S_iiiE11cond1Result;
	// demoted variable
	.shared .align 8 .u64 _ZZ14closure_kernelPbS_S_S_iiiE11cond2Result;
	// demoted variable
	.shared .align 8 .u64 _ZZ14closure_kernelPbS_S_S_iiiE11cond3Result;
	// demoted variable
	.shared .align 8 .u64 _ZZ14closure_kernelPbS_S_S_iiiE11cond4Result;
	// demoted variable
	.shared .align 8 .u64 _ZZ14closure_kernelPbS_S_S_iiiE13allConditions;
	// demoted variable
	.shared .align 4 .u32 _ZZ14closure_kernelPbS_S_S_iiiE5ctl_1;
	// demoted variable
	.shared .align 4 .u32 _ZZ14closure_kernelPbS_S_S_iiiE5ctl_2;
	// demoted variable
	.shared .align 4 .u32 _ZZ14closure_kernelPbS_S_S_iiiE5ctl_3;
	ld.param.u64 	%rd12, [_Z14closure_kernelPbS_S_S_iii_param_0];
	ld.param.u64 	%rd9, [_Z14closure_kernelPbS_S_S_iii_param_1];
	ld.param.u64 	%rd10, [_Z14closure_kernelPbS_S_S_iii_param_2];
	ld.param.u64 	%rd11, [_Z14closure_kernelPbS_S_S_iii_param_3];
	ld.param.u32 	%r11, [_Z14closure_kernelPbS_S_S_iii_param_4];
	ld.param.u32 	%r12, [_Z14closure_kernelPbS_S_S_iii_param_5];
	ld.param.u32 	%r13, [_Z14closure_kernelPbS_S_S_iii_param_6];
	cvta.to.global.u64 	%rd1, %rd12;
	mov.u32 	%r1, %tid.x;
	mov.u32 	%r14, %ntid.y;
	mov.u32 	%r15, %tid.y;
	mad.lo.s32 	%r2, %r1, %r14, %r15;
	setp.lt.s32 	%p9, %r12, 1;
	@%p9 bra 	$L__BB0_55;
	cvta.to.global.u64 	%rd13, %rd10;
	cvta.to.global.u64 	%rd14, %rd11;
	cvt.s64.s32 	%rd2, %r13;
	and.b32  	%r3, %r2, 7;
	cvt.u64.u32 	%rd15, %r3;
	add.s64 	%rd3, %rd13, %rd15;
	add.s64 	%rd4, %rd14, %rd15;
	add.s64 	%rd5, %rd1, %rd15;
	neg.s32 	%r4, %r11;
	cvta.to.global.u64 	%rd6, %rd9;
	mov.b32 	%r28, 0;
$L__BB0_2:
	setp.lt.s32 	%p10, %r11, 1;
	@%p10 bra 	$L__BB0_54;
	shl.b32 	%r17, %r28, 5;
	add.s32 	%r18, %r17, %r2;
	cvt.u64.u32 	%rd16, %r18;
	add.s64 	%rd7, %rd6, %rd16;
	mov.u32 	%r29, %r3;
	mov.u32 	%r30, %r4;
$L__BB0_4:
	setp.ne.s32 	%p11, %r1, 3;
	{ // callseq 0, 0
	.param .b64 param0;
	st.param.b64 	[param0], %rd2;
	.param .b64 retval0;
	call.uni (retval0), 
	malloc, 
	(
	param0
	);
	ld.param.b64 	%rd17, [retval0];
	} // callseq 0
	st.shared.u64 	[_ZZ14closure_kernelPbS_S_S_iiiE11cond1Result], %rd17;
	{ // callseq 1, 0
	.param .b64 param0;
	st.param.b64 	[param0], %rd2;
	.param .b64 retval0;
	call.uni (retval0), 
	malloc, 
	(
	param0
	);
	ld.param.b64 	%rd19, [retval0];
	} // callseq 1
	st.shared.u64 	[_ZZ14closure_kernelPbS_S_S_iiiE11cond2Result], %rd19;
	{ // callseq 2, 0
	.param .b64 param0;
	st.param.b64 	[param0], %rd2;
	.param .b64 retval0;
	call.uni (retval0), 
	malloc, 
	(
	param0
	);
	ld.param.b64 	%rd21, [retval0];
	} // callseq 2
	st.shared.u64 	[_ZZ14closure_kernelPbS_S_S_iiiE11cond3Result], %rd21;
	{ // callseq 3, 0
	.param .b64 param0;
	st.param.b64 	[param0], %rd2;
	.param .b64 retval0;
	call.uni (retval0), 
	malloc, 
	(
	param0
	);
	ld.param.b64 	%rd23, [retval0];
	} // callseq 3
	st.shared.u64 	[_ZZ14closure_kernelPbS_S_S_iiiE11cond4Result], %rd23;
	{ // callseq 4, 0
	.param .b64 param0;
	st.param.b64 	[param0], %rd2;
	.param .b64 retval0;
	call.uni (retval0), 
	malloc, 
	(
	param0
	);
	ld.param.b64 	%rd25, [retval0];
	} // callseq 4
	st.shared.u64 	[_ZZ14closure_kernelPbS_S_S_iiiE13allConditions], %rd25;
	@%p11 bra 	$L__BB0_6;
	cvt.u64.u32 	%rd27, %r3;
	ld.shared.u64 	%rd28, [_ZZ14closure_kernelPbS_S_S_iiiE11cond1Result];
	add.s64 	%rd29, %rd28, %rd27;
	mov.b16 	%rs1, 0;
	st.u8 	[%rd29], %rs1;
$L__BB0_6:
	setp.ne.s32 	%p12, %r1, 3;
	bar.sync 	0;
	@%p12 bra 	$L__BB0_11;
	ld.global.u8 	%rs2, [%rd7];
	setp.eq.s16 	%p14, %rs2, 0;
	mov.pred 	%p49, 0;
	@%p14 bra 	$L__BB0_10;
	ld.global.u8 	%rs3, [%rd3];
	setp.eq.s16 	%p16, %rs3, 0;
	@%p16 bra 	$L__BB0_10;
	ld.global.u8 	%rs4, [%rd4];
	setp.eq.s16 	%p49, %rs4, 0;
$L__BB0_10:
	cvt.u64.u32 	%rd30, %r3;
	selp.u16 	%rs5, 1, 0, %p49;
	ld.shared.u64 	%rd31, [_ZZ14closure_kernelPbS_S_S_iiiE11cond1Result];
	add.s64 	%rd32, %rd31, %rd30;
	st.u8 	[%rd32], %rs5;
$L__BB0_11:
	setp.ne.s32 	%p17, %r1, 1;
	bar.sync 	0;
	@%p17 bra 	$L__BB0_13;
	cvt.u64.u32 	%rd33, %r3;
	ld.shared.u64 	%rd34, [_ZZ14closure_kernelPbS_S_S_iiiE11cond2Result];
	add.s64 	%rd35, %rd34, %rd33;
	mov.b16 	%rs6, 0;
	st.u8 	[%rd35], %rs6;
	mov.b32 	%r19, 0;
	st.shared.u32 	[_ZZ14closure_kernelPbS_S_S_iiiE5ctl_1], %r19;
$L__BB0_13:
	bar.sync 	0;
	add.s32 	%r29, %r29, 8;
	cvt.u64.u32 	%rd36, %r29;
	add.s64 	%rd8, %rd1, %rd36;
	@%p17 bra 	$L__BB0_17;
	ld.global.u8 	%rs7, [%rd7];
	setp.eq.s16 	%p19, %rs7, 0;
	@%p19 bra 	$L__BB0_17;
	ld.global.u8 	%rs8, [%rd8];
	setp.ne.s16 	%p20, %rs8, 0;
	@%p20 bra 	$L__BB0_17;
	atom.shared.exch.b32 	%r20, [_ZZ14closure_kernelPbS_S_S_iiiE5ctl_1], 1;
$L__BB0_17:
	setp.ne.s32 	%p21, %r1, 1;
	bar.sync 	0;
	@%p21 bra 	$L__BB0_21;
	ld.shared.u32 	%r21, [_ZZ14closure_kernelPbS_S_S_iiiE5ctl_1];
	setp.eq.s32 	%p22, %r21, 0;
	@%p22 bra 	$L__BB0_20;
	cvt.u64.u32 	%rd37, %r3;
	ld.shared.u64 	%rd38, [_ZZ14closure_kernelPbS_S_S_iiiE11cond2Result];
	add.s64 	%rd39, %rd38, %rd37;
	mov.b16 	%rs9, 0;
	st.u8 	[%rd39], %rs9;
	bra.uni 	$L__BB0_21;
$L__BB0_20:
	cvt.u64.u32 	%rd40, %r3;
	ld.shared.u64 	%rd41, [_ZZ14closure_kernelPbS_S_S_iiiE11cond2Result];
	add.s64 	%rd42, %rd41, %rd40;
	mov.b16 	%rs10, 1;
	st.u8 	[%rd42], %rs10;
$L__BB0_21:
	setp.ne.s32 	%p23, %r1, 2;
	bar.sync 	0;
	@%p23 bra 	$L__BB0_23;
	cvt.u64.u32 	%rd43, %r3;
	ld.shared.u64 	%rd44, [_ZZ14closure_kernelPbS_S_S_iiiE11cond3Result];
	add.s64 	%rd45, %rd44, %rd43;
	mov.b16 	%rs11, 0;
	st.u8 	[%rd45], %rs11;
	mov.b32 	%r22, 1;
	st.shared.u32 	[_ZZ14closure_kernelPbS_S_S_iiiE5ctl_2], %r22;
$L__BB0_23:
	setp.ne.s32 	%p24, %r1, 2;
	bar.sync 	0;
	@%p24 bra 	$L__BB0_27;
	ld.global.u8 	%rs12, [%rd8];
	setp.eq.s16 	%p25, %rs12, 0;
	@%p25 bra 	$L__BB0_27;
	ld.global.u8 	%rs13, [%rd7];
	setp.eq.s16 	%p26, %rs13, 0;
	@%p26 bra 	$L__BB0_27;
	atom.shared.exch.b32 	%r23, [_ZZ14closure_kernelPbS_S_S_iiiE5ctl_2], 0;
$L__BB0_27:
	setp.ne.s32 	%p27, %r1, 2;
	bar.sync 	0;
	@%p27 bra 	$L__BB0_31;
	ld.shared.u32 	%r24, [_ZZ14closure_kernelPbS_S_S_iiiE5ctl_2];
	setp.ne.s32 	%p28, %r24, 0;
	@%p28 bra 	$L__BB0_30;
	cvt.u64.u32 	%rd49, %r3;
	ld.shared.u64 	%rd50, [_ZZ14closure_kernelPbS_S_S_iiiE11cond3Result];
	add.s64 	%rd51, %rd50, %rd49;
	mov.b16 	%rs15, 0;
	st.u8 	[%rd51], %rs15;
	bra.uni 	$L__BB0_31;
$L__BB0_30:
	cvt.u64.u32 	%rd46, %r3;
	ld.shared.u64 	%rd47, [_ZZ14closure_kernelPbS_S_S_iiiE11cond3Result];
	add.s64 	%rd48, %rd47, %rd46;
	mov.b16 	%rs14, 1;
	st.u8 	[%rd48], %rs14;
$L__BB0_31:
	setp.ne.s32 	%p29, %r1, 0;
	bar.sync 	0;
	@%p29 bra 	$L__BB0_33;
	cvt.u64.u32 	%rd52, %r3;
	ld.shared.u64 	%rd53, [_ZZ14closure_kernelPbS_S_S_iiiE11cond4Result];
	add.s64 	%rd54, %rd53, %rd52;
	mov.b16 	%rs16, 0;
	st.u8 	[%rd54], %rs16;
	mov.b32 	%r25, 0;
	st.shared.u32 	[_ZZ14closure_kernelPbS_S_S_iiiE5ctl_3], %r25;
$L__BB0_33:
	setp.ne.s32 	%p30, %r1, 0;
	bar.sync 	0;
	@%p30 bra 	$L__BB0_37;
	ld.global.u8 	%rs17, [%rd5];
	setp.eq.s16 	%p31, %rs17, 0;
	@%p31 bra 	$L__BB0_37;
	ld.global.u8 	%rs18, [%rd7];
	setp.eq.s16 	%p32, %rs18, 0;
	@%p32 bra 	$L__BB0_37;
	atom.shared.exch.b32 	%r26, [_ZZ14closure_kernelPbS_S_S_iiiE5ctl_3], 1;
$L__BB0_37:
	setp.ne.s32 	%p33, %r1, 0;
	bar.sync 	0;
	@%p33 bra 	$L__BB0_41;
	ld.shared.u32 	%r27, [_ZZ14closure_kernelPbS_S_S_iiiE5ctl_3];
	setp.eq.s32 	%p34, %r27, 0;
	@%p34 bra 	$L__BB0_40;
	cvt.u64.u32 	%rd55, %r3;
	ld.shared.u64 	%rd56, [_ZZ14closure_kernelPbS_S_S_iiiE11cond4Result];
	add.s64 	%rd57, %rd56, %rd55;
	mov.b16 	%rs19, 1;
	st.u8 	[%rd57], %rs19;
	bra.uni 	$L__BB0_41;
$L__BB0_40:
	cvt.u64.u32 	%rd58, %r3;
	ld.shared.u64 	%rd59, [_ZZ14closure_kernelPbS_S_S_iiiE11cond4Result];
	add.s64 	%rd60, %rd59, %rd58;
	mov.b16 	%rs20, 0;
	st.u8 	[%rd60], %rs20;
$L__BB0_41:
	setp.ne.s32 	%p35, %r1, 0;
	bar.sync 	0;
	@%p35 bra 	$L__BB0_43;
	cvt.u64.u32 	%rd61, %r3;
	ld.shared.u64 	%rd62, [_ZZ14closure_kernelPbS_S_S_iiiE13allConditions];
	add.s64 	%rd63, %rd62, %rd61;
	mov.b16 	%rs21, 0;
	st.u8 	[%rd63], %rs21;
$L__BB0_43:
	setp.ne.s32 	%p36, %r1, 0;
	bar.sync 	0;
	@%p36 bra 	$L__BB0_53;
	cvt.u64.u32 	%rd64, %r3;
	ld.shared.u64 	%rd65, [_ZZ14closure_kernelPbS_S_S_iiiE11cond1Result];
	add.s64 	%rd66, %rd65, %rd64;
	ld.u8 	%rs22, [%rd66];
	setp.eq.s16 	%p38, %rs22, 0;
	mov.pred 	%p50, 0;
	@%p38 bra 	$L__BB0_48;
	cvt.u64.u32 	%rd67, %r3;
	ld.shared.u64 	%rd68, [_ZZ14closure_kernelPbS_S_S_iiiE11cond2Result];
	add.s64 	%rd69, %rd68, %rd67;
	ld.u8 	%rs23, [%rd69];
	setp.eq.s16 	%p40, %rs23, 0;
	@%p40 bra 	$L__BB0_48;
	cvt.u64.u32 	%rd70, %r3;
	ld.shared.u64 	%rd71, [_ZZ14closure_kernelPbS_S_S_iiiE11cond3Result];
	add.s64 	%rd72, %rd71, %rd70;
	ld.u8 	%rs24, [%rd72];
	setp.eq.s16 	%p42, %rs24, 0;
	@%p42 bra 	$L__BB0_48;
	cvt.u64.u32 	%rd73, %r3;
	ld.shared.u64 	%rd74, [_ZZ14closure_kernelPbS_S_S_iiiE11cond4Result];
	add.s64 	%rd75, %rd74, %rd73;
	ld.u8 	%rs25, [%rd75];
	setp.ne.s16 	%p50, %rs25, 0;
$L__BB0_48:
	cvt.u64.u32 	%rd76, %r3;
	selp.u16 	%rs26, 1, 0, %p50;
	ld.shared.u64 	%rd77, [_ZZ14closure_kernelPbS_S_S_iiiE13allConditions];
	add.s64 	%rd78, %rd77, %rd76;
	st.u8 	[%rd78], %rs26;
	ld.global.u8 	%rs27, [%rd8];
	setp.ne.s16 	%p44, %rs27, 0;
	mov.pred 	%p51, -1;
	@%p44 bra 	$L__BB0_50;
	cvt.u64.u32 	%rd79, %r3;
	ld.shared.u64 	%rd80, [_ZZ14closure_kernelPbS_S_S_iiiE13allConditions];
	add.s64 	%rd81, %rd80, %rd79;
	ld.u8 	%rs28, [%rd81];
	setp.ne.s16 	%p51, %rs28, 0;
$L__BB0_50:
	selp.u16 	%rs29, 1, 0, %p51;
	st.global.u8 	[%rd8], %rs29;
	ld.global.u8 	%rs30, [%rd5];
	setp.ne.s16 	%p46, %rs30, 0;
	mov.pred 	%p52, -1;
	@%p46 bra 	$L__BB0_52;
	cvt.u64.u32 	%rd82, %r3;
	ld.shared.u64 	%rd83, [_ZZ14closure_kernelPbS_S_S_iiiE13allConditions];
	add.s64 	%rd84, %rd83, %rd82;
	ld.u8 	%rs31, [%rd84];
	setp.ne.s16 	%p52, %rs31, 0;
$L__BB0_52:
	selp.u16 	%rs32, 1, 0, %p52;
	st.global.u8 	[%rd5], %rs32;
$L__BB0_53:
	bar.sync 	0;
	add.s32 	%r30, %r30, 1;
	setp.ne.s32 	%p47, %r30, 0;
	@%p47 bra 	$L__BB0_4;
$L__BB0_54:
	add.s32 	%r28, %r28, 1;
	setp.ne.s32 	%p48, %r28, %r12;
	@%p48 bra 	$L__BB0_2;
$L__BB0_55:
	ret;

}


// ===== COMPILED SASS (sm_100) =====

	.target	sm_100

	.elftype	@"ET_EXEC"


//--------------------- .note.nv.tkinfo           --------------------------
	.section	.note.nv.tkinfo,"",@"SHT_NOTE"
	.sectionflags	@"SHF_NOTE_NV_TKINFO"
	.tkinfo
        /*0018*/ 	.word	0x00000002
        /*0030*/ 	.string	""
        /*0030*/ 	.string	"ptxas"
        /*0030*/ 	.string	"Cuda compilation tools, release 13.0, V13.0.88"
        /*0030*/ 	.string	"Build cuda_13.0.r13.0/compiler.36424714_0"
        /*0030*/ 	.string	"-arch sm_100 -m 64 "



//--------------------- .note.nv.cuinfo           --------------------------
	.section	.note.nv.cuinfo,"",@"SHT_NOTE"
	.sectionflags	@"SHF_NOTE_NV_CUINFO"
        /*0018*/ 	.short	0x0002
        /*001a*/ 	.short	0x0064
        /*001c*/ 	.short	0x0082
	.zero		2


//--------------------- .nv.info                  --------------------------
	.section	.nv.info,"",@"SHT_CUDA_INFO"
	.align	4


	//----- nvinfo : EIATTR_REGCOUNT
	.align		4
        /*0000*/ 	.byte	0x04, 0x2f
        /*0002*/ 	.short	(.L_1 - .L_0)
	.align		4
.L_0:
        /*0004*/ 	.word	index@(_Z14closure_kernelPbS_S_S_iii)
        /*0008*/ 	.word	0x00000022


	//----- nvinfo : EIATTR_FRAME_SIZE
	.align		4
.L_1:
        /*000c*/ 	.byte	0x04, 0x11
        /*000e*/ 	.short	(.L_3 - .L_2)
	.align		4
.L_2:
        /*0010*/ 	.word	index@(_Z14closure_kernelPbS_S_S_iii)
        /*0014*/ 	.word	0x00000000


	//----- nvinfo : EIATTR_MIN_STACK_SIZE
	.align		4
.L_3:
        /*0018*/ 	.byte	0x04, 0x12
        /*001a*/ 	.short	(.L_5 - .L_4)
	.align		4
.L_4:
        /*001c*/ 	.word	index@(_Z14closure_kernelPbS_S_S_iii)
        /*0020*/ 	.word	0x00000000
.L_5:


//--------------------- .nv.compat                --------------------------
	.section	.nv.compat,"",@"SHT_CUDA_COMPAT_INFO"
	.align	4
        /*0000*/ 	.byte	0x02, 0x09, 0x00, 0x00, 0x02, 0x02, 0x01, 0x00, 0x02, 0x05, 0x05, 0x00, 0x03, 0x07, 0x01, 0x01
        /*0010*/ 	.byte	0x02, 0x03, 0x00, 0x00, 0x02, 0x06, 0x01, 0x00, 0x04, 0x0b, 0x08, 0x00, 0x09, 0x00, 0x00, 0x00
        /*0020*/ 	.byte	0x00, 0x00, 0x00, 0x00


//--------------------- .nv.info._Z14closure_kernelPbS_S_S_iii --------------------------
	.section	.nv.info._Z14closure_kernelPbS_S_S_iii,"",@"SHT_CUDA_INFO"
	.sectionflags	@""
	.align	4


	//----- nvinfo : EIATTR_CUDA_API_VERSION
	.align		4
        /*0000*/ 	.byte	0x04, 0x37
        /*0002*/ 	.short	(.L_7 - .L_6)
.L_6:
        /*0004*/ 	.word	0x00000082


	//----- nvinfo : EIATTR_KPARAM_INFO
	.align		4
.L_7:
        /*0008*/ 	.byte	0x04, 0x17
        /*000a*/ 	.short	(.L_9 - .L_8)
.L_8:
        /*000c*/ 	.word	0x00000000
        /*0010*/ 	.short	0x0006
        /*0012*/ 	.short	0x0028
        /*0014*/ 	.byte	0x00, 0xf0, 0x11, 0x00


	//----- nvinfo : EIATTR_KPARAM_INFO
	.align		4
.L_9:
        /*0018*/ 	.byte	0x04, 0x17
        /*001a*/ 	.short	(.L_11 - .L_10)
.L_10:
        /*001c*/ 	.word	0x00000000
        /*0020*/ 	.short	0x0005
        /*0022*/ 	.short	0x0024
        /*0024*/ 	.byte	0x00, 0xf0, 0x11, 0x00


	//----- nvinfo : EIATTR_KPARAM_INFO
	.align		4
.L_11:
        /*0028*/ 	.byte	0x04, 0x17
        /*002a*/ 	.short	(.L_13 - .L_12)
.L_12:
        /*002c*/ 	.word	0x00000000
        /*0030*/ 	.short	0x0004
        /*0032*/ 	.short	0x0020
        /*0034*/ 	.byte	0x00, 0xf0, 0x11, 0x00


	//----- nvinfo : EIATTR_KPARAM_INFO
	.align		4
.L_13:
        /*0038*/ 	.byte	0x04, 0x17
        /*003a*/ 	.short	(.L_15 - .L_14)
.L_14:
        /*003c*/ 	.word	0x00000000
        /*0040*/ 	.short	0x0003
        /*0042*/ 	.short	0x0018
        /*0044*/ 	.byte	0x00, 0xf5, 0x21, 0x00


	//----- nvinfo : EIATTR_KPARAM_INFO
	.align		4
.L_15:
        /*0048*/ 	.byte	0x04, 0x17
        /*004a*/ 	.short	(.L_17 - .L_16)
.L_16:
        /*004c*/ 	.word	0x00000000
        /*0050*/ 	.short	0x0002
        /*0052*/ 	.short	0x0010
        /*0054*/ 	.byte	0x00, 0xf5, 0x21, 0x00


	//----- nvinfo : EIATTR_KPARAM_INFO
	.align		4
.L_17:
        /*0058*/ 	.byte	0x04, 0x17
        /*005a*/ 	.short	(.L_19 - .L_18)
.L_18:
        /*005c*/ 	.word	0x00000000
        /*0060*/ 	.short	0x0001
        /*0062*/ 	.short	0x0008
        /*0064*/ 	.byte	0x00, 0xf5, 0x21, 0x00


	//----- nvinfo : EIATTR_KPARAM_INFO
	.align		4
.L_19:
        /*0068*/ 	.byte	0x04, 0x17
        /*006a*/ 	.short	(.L_21 - .L_20)
.L_20:
        /*006c*/ 	.word	0x00000000
        /*0070*/ 	.short	0x0000
        /*0072*/ 	.short	0x0000
        /*0074*/ 	.byte	0x00, 0xf5, 0x21, 0x00


	//----- nvinfo : EIATTR_SPARSE_MMA_MASK
	.align		4
.L_21:
        /*0078*/ 	.byte	0x03, 0x50
        /*007a*/ 	.short	0x0000


	//----- nvinfo : EIATTR_MAXREG_COUNT
	.align		4
        /*007c*/ 	.byte	0x03, 0x1b
        /*007e*/ 	.short	0x00ff


	//----- nvinfo : EIATTR_NUM_BARRIERS
	.align		4
        /*0080*/ 	.byte	0x02, 0x4c
        /*0082*/ 	.byte	0x01
	.zero		1


	//----- nvinfo : EIATTR_EXTERNS
	.align		4
        /*0084*/ 	.byte	0x04, 0x0f
        /*0086*/ 	.short	(.L_23 - .L_22)


	//   ....[0]....
	.align		4
.L_22:
        /*0088*/ 	.word	index@(malloc)


	//----- nvinfo : EIATTR_MERCURY_ISA_VERSION
	.align		4
.L_23:
        /*008c*/ 	.byte	0x03, 0x5f
        /*008e*/ 	.short	0x0101


	//----- nvinfo : EIATTR_VRC_CTA_INIT_COUNT
	.align		4
        /*0090*/ 	.byte	0x02, 0x4a
	.zero		1
	.zero		1


	//----- nvinfo : EIATTR_SYSCALL_OFFSETS
	.align		4
        /*0094*/ 	.byte	0x04, 0x46
        /*0096*/ 	.short	(.L_25 - .L_24)


	//   ....[0]....
.L_24:
        /*0098*/ 	.word	0x000002c0


	//   ....[1]....
        /*009c*/ 	.word	0x00000360


	//   ....[2]....
        /*00a0*/ 	.word	0x00000400


	//   ....[3]....
        /*00a4*/ 	.word	0x000004a0


	//   ....[4]....
        /*00a8*/ 	.word	0x00000540


	//----- nvinfo : EIATTR_EXIT_INSTR_OFFSETS
	.align		4
.L_25:
        /*00ac*/ 	.byte	0x04, 0x1c
        /*00ae*/ 	.short	(.L_27 - .L_26)


	//   ....[0]....
.L_26:
        /*00b0*/ 	.word	0x00000060


	//   ....[1]....
        /*00b4*/ 	.word	0x00001250


	//----- nvinfo : EIATTR_CRS_STACK_SIZE
	.align		4
.L_27:
        /*00b8*/ 	.byte	0x04, 0x1e
        /*00ba*/ 	.short	(.L_29 - .L_28)
.L_28:
        /*00bc*/ 	.word	0x00000000


	//----- nvinfo : EIATTR_CBANK_PARAM_SIZE
	.align		4
.L_29:
        /*00c0*/ 	.byte	0x03, 0x19
        /*00c2*/ 	.short	0x002c


	//----- nvinfo : EIATTR_PARAM_CBANK
	.align		4
        /*00c4*/ 	.byte	0x04, 0x0a
        /*00c6*/ 	.short	(.L_31 - .L_30)
	.align		4
.L_30:
        /*00c8*/ 	.word	index@(.nv.constant0._Z14closure_kernelPbS_S_S_iii)
        /*00cc*/ 	.short	0x0380
        /*00ce*/ 	.short	0x002c


	//----- nvinfo : EIATTR_SW_WAR
	.align		4
.L_31:
        /*00d0*/ 	.byte	0x04, 0x36
        /*00d2*/ 	.short	(.L_33 - .L_32)
.L_32:
        /*00d4*/ 	.word	0x00000008
.L_33:


//--------------------- .nv.callgraph             --------------------------
	.section	.nv.callgraph,"",@"SHT_CUDA_CALLGRAPH"
	.align	4
	.sectionentsize	8
	.align		4
        /*0000*/ 	.word	0x00000000
	.align		4
        /*0004*/ 	.word	0xffffffff
	.align		4
        /*0008*/ 	.word	index@(_Z14closure_kernelPbS_S_S_iii)
	.align		4
        /*000c*/ 	.word	index@(malloc)
	.align		4
        /*0010*/ 	.word	0x00000000
	.align		4
        /*0014*/ 	.word	0xfffffffe
	.align		4
        /*0018*/ 	.word	0x00000000
	.align		4
        /*001c*/ 	.word	0xfffffffd
	.align		4
        /*0020*/ 	.word	0x00000000
	.align		4
        /*0024*/ 	.word	0xfffffffc


//--------------------- .nv.constant4             --------------------------
	.section	.nv.constant4,"a",@progbits
	.align	8
	.align		8
.nv.constant4:
        /*0000*/ 	.dword	malloc


//--------------------- .text._Z14closure_kernelPbS_S_S_iii --------------------------
	.section	.text._Z14closure_kernelPbS_S_S_iii,"ax",@progbits
	.align	128
        .global         _Z14closure_kernelPbS_S_S_iii
        .type           _Z14closure_kernelPbS_S_S_iii,@function
        .size           _Z14closure_kernelPbS_S_S_iii,(.L_x_30 - _Z14closure_kernelPbS_S_S_iii)
        .other          _Z14closure_kernelPbS_S_S_iii,@"STO_CUDA_ENTRY STV_DEFAULT"
_Z14closure_kernelPbS_S_S_iii:
.text._Z14closure_kernelPbS_S_S_iii:
[----:B------:R-:W0:Y:S08]  /*0000*/  LDC R1, c[0x0][0x37c] ;  /* 0x0000df00ff017b82 */ /* 0x000e300000000800 */
[----:B------:R-:W1:Y:S01]  /*0010*/  LDC R0, c[0x0][0x3a4] ;  /* 0x0000e900ff007b82 */ /* 0x000e620000000800 */
[----:B------:R-:W2:Y:S01]  /*0020*/  S2R R2, SR_TID.X ;  /* 0x0000000000027919 */ /* 0x000ea20000002100 */
[----:B------:R-:W3:Y:S01]  /*0030*/  LDCU UR4, c[0x0][0x364] ;  /* 0x00006c80ff0477ac */ /* 0x000ee20008000800 */
[----:B------:R-:W4:Y:S01]  /*0040*/  S2R R3, SR_TID.Y ;  /* 0x0000000000037919 */ /* 0x000f220000002200 */
[----:B-1----:R-:W-:-:S13]  /*0050*/  ISETP.GE.AND P0, PT, R0, 0x1, PT ;  /* 0x000000010000780c */ /* 0x002fda0003f06270 */
[----:B0-234-:R-:W-:Y:S05]  /*0060*/  @!P0 EXIT ;  /* 0x000000000000894d */ /* 0x01dfea0003800000 */
[----:B------:R-:W0:Y:S01]  /*0070*/  LDCU.64 UR6, c[0x0][0x380] ;  /* 0x00007000ff0677ac */ /* 0x000e220008000a00 */
[----:B------:R-:W-:Y:S02]  /*0080*/  IMAD R16, R2, UR4, R3 ;  /* 0x0000000402107c24 */ /* 0x000fe4000f8e0203 */
[----:B------:R-:W-:Y:S01]  /*0090*/  IMAD.MOV.U32 R19, RZ, RZ, RZ ;  /* 0x000000ffff137224 */ /* 0x000fe200078e00ff */
[----:B------:R-:W1:Y:S02]  /*00a0*/  LDCU.128 UR8, c[0x0][0x390] ;  /* 0x00007200ff0877ac */ /* 0x000e640008000c00 */
[----:B------:R-:W-:Y:S01]  /*00b0*/  LOP3.LUT R17, R16, 0x7, RZ, 0xc0, !PT ;  /* 0x0000000710117812 */ /* 0x000fe200078ec0ff */
[----:B------:R-:W2:Y:S01]  /*00c0*/  LDCU UR38, c[0x0][0x3a8] ;  /* 0x00007500ff2677ac */ /* 0x000ea20008000800 */
[----:B------:R-:W3:Y:S01]  /*00d0*/  LDCU UR39, c[0x0][0x3a0] ;  /* 0x00007400ff2777ac */ /* 0x000ee20008000800 */
[----:B------:R-:W4:Y:S01]  /*00e0*/  LDCU.64 UR36, c[0x0][0x358] ;  /* 0x00006b00ff2477ac */ /* 0x000f220008000a00 */
[----:B0-----:R-:W-:-:S02]  /*00f0*/  IADD3 R30, P2, PT, R17, UR6, RZ ;  /* 0x00000006111e7c10 */ /* 0x001fc4000ff5e0ff */
[----:B-1----:R-:W-:-:S03]  /*0100*/  IADD3 R26, P0, PT, R17, UR8, RZ ;  /* 0x00000008111a7c10 */ /* 0x002fc6000ff1e0ff */
[----:B------:R-:W-:Y:S01]  /*0110*/  IMAD.X R31, RZ, RZ, UR7, P2 ;  /* 0x00000007ff1f7e24 */ /* 0x000fe200090e06ff */
[----:B------:R-:W-:Y:S01]  /*0120*/  IADD3 R24, P1, PT, R17, UR10, RZ ;  /* 0x0000000a11187c10 */ /* 0x000fe2000ff3e0ff */
[----:B--2---:R-:W-:Y:S01]  /*0130*/  USHF.R.S32.HI UR38, URZ, 0x1f, UR38 ;  /* 0x0000001fff267899 */ /* 0x004fe20008011426 */
[----:B------:R-:W-:-:S03]  /*0140*/  IMAD.X R27, RZ, RZ, UR9, P0 ;  /* 0x00000009ff1b7e24 */ /* 0x000fc600080e06ff */
[----:B------:R-:W-:Y:S01]  /*0150*/  IMAD.X R25, RZ, RZ, UR11, P1 ;  /* 0x0000000bff197e24 */ /* 0x000fe200088e06ff */
[----:B---34-:R-:W-:-:S12]  /*0160*/  UIADD3 UR39, UPT, UPT, -UR39, URZ, URZ ;  /* 0x000000ff27277290 */ /* 0x018fd8000fffe1ff */
.L_x_28:
[----:B0-----:R-:W0:Y:S02]  /*0170*/  LDCU UR4, c[0x0][0x3a0] ;  /* 0x00007400ff0477ac */ /* 0x001e240008000800 */
[----:B0-----:R-:W-:-:S09]  /*0180*/  UISETP.GE.AND UP0, UPT, UR4, 0x1, UPT ;  /* 0x000000010400788c */ /* 0x001fd2000bf06270 */
[----:B-1----:R-:W-:Y:S05]  /*0190*/  BRA.U !UP0, `(.L_x_0) ;  /* 0x00000011081c7547 */ /* 0x002fea000b800000 */
[----:B------:R-:W0:Y:S01]  /*01a0*/  LDCU.64 UR4, c[0x0][0x388] ;  /* 0x00007100ff0477ac */ /* 0x000e220008000a00 */
[----:B------:R-:W-:Y:S02]  /*01b0*/  IMAD R22, R19, 0x20, R16 ;  /* 0x0000002013167824 */ /* 0x000fe400078e0210 */
[----:B------:R-:W-:Y:S01]  /*01c0*/  IMAD.MOV.U32 R18, RZ, RZ, R17 ;  /* 0x000000ffff127224 */ /* 0x000fe200078e0011 */
[----:B------:R-:W1:Y:S01]  /*01d0*/  LDCU.64 UR42, c[0x0][0x380] ;  /* 0x00007000ff2a77ac */ /* 0x000e620008000a00 */
[----:B------:R-:W-:Y:S01]  /*01e0*/  UMOV UR40, UR39 ;  /* 0x0000002700287c82 */ /* 0x000fe20008000000 */
[----:B0-----:R-:W-:-:S05]  /*01f0*/  IADD3 R22, P0, PT, R22, UR4, RZ ;  /* 0x0000000416167c10 */ /* 0x001fca000ff1e0ff */
[----:B-1----:R-:W-:-:S08]  /*0200*/  IMAD.X R23, RZ, RZ, UR5, P0 ;  /* 0x00000005ff177e24 */ /* 0x002fd000080e06ff */
.L_x_27:
[----:B------:R-:W-:Y:S01]  /*0210*/  MOV R28, 0x0 ;  /* 0x00000000001c7802 */ /* 0x000fe20000000f00 */
[----:B0-----:R-:W0:Y:S01]  /*0220*/  LDCU UR4, c[0x0][0x3a8] ;  /* 0x00007500ff0477ac */ /* 0x001e220008000800 */
[----:B------:R-:W-:Y:S01]  /*0230*/  ISETP.NE.AND P0, PT, R2, 0x3, PT ;  /* 0x000000030200780c */ /* 0x000fe20003f05270 */
[----:B-1----:R-:W-:Y:S01]  /*0240*/  IMAD.U32 R5, RZ, RZ, UR38 ;  /* 0x00000026ff057e24 */ /* 0x002fe2000f8e00ff */
[----:B------:R1:W2:Y:S01]  /*0250*/  LDC.64 R6, c[0x4][R28] ;  /* 0x010000001c067b82 */ /* 0x0002a20000000a00 */
[----:B------:R-:W-:Y:S01]  /*0260*/  UIADD3 UR40, UPT, UPT, UR40, 0x1, URZ ;  /* 0x0000000128287890 */ /* 0x000fe2000fffe0ff */
[----:B------:R-:W-:-:S03]  /*0270*/  P2R R0, PR, RZ, 0x1 ;  /* 0x00000001ff007803 */ /* 0x000fc60000000000 */
[----:B------:R-:W-:-:S04]  /*0280*/  UISETP.NE.AND UP0, UPT, UR40, URZ, UPT ;  /* 0x000000ff2800728c */ /* 0x000fc8000bf05270 */
[----:B------:R-:W-:Y:S01]  /*0290*/  UP2UR UR41, UPR, URZ, 0x1 ;  /* 0x00000001ff297883 */ /* 0x000fe20008000000 */
[----:B01----:R-:W-:-:S11]  /*02a0*/  IMAD.U32 R4, RZ, RZ, UR4 ;  /* 0x00000004ff047e24 */ /* 0x003fd6000f8e00ff */
[----:B------:R-:W-:-:S07]  /*02b0*/  LEPC R20, `(.L_x_1) ;  /* 0x000000001014794e */ /* 0x000fce0000000000 */
[----:B--2---:R-:W-:Y:S05]  /*02c0*/  CALL.ABS.NOINC R6 ;  /* 0x0000000006007343 */ /* 0x004fea0003c00000 */
.L_x_1:
[----:B------:R-:W0:Y:S01]  /*02d0*/  S2UR UR5, SR_CgaCtaId ;  /* 0x00000000000579c3 */ /* 0x000e220000008800 */
[----:B------:R-:W-:-:S07]  /*02e0*/  UMOV UR4, 0x400 ;  /* 0x0000040000047882 */ /* 0x000fce0000000000 */
[----:B------:R1:W2:Y:S01]  /*02f0*/  LDC.64 R6, c[0x4][R28] ;  /* 0x010000001c067b82 */ /* 0x0002a20000000a00 */
[----:B0-----:R-:W-:Y:S01]  /*0300*/  ULEA UR4, UR5, UR4, 0x18 ;  /* 0x0000000405047291 */ /* 0x001fe2000f8ec0ff */
[----:B------:R-:W0:Y:S08]  /*0310*/  LDCU UR5, c[0x0][0x3a8] ;  /* 0x00007500ff0577ac */ /* 0x000e300008000800 */
[----:B------:R3:W-:Y:S02]  /*0320*/  STS.64 [UR4], R4 ;  /* 0x00000004ff007988 */ /* 0x0007e40008000a04 */
[----:B---3--:R-:W-:-:S02]  /*0330*/  IMAD.U32 R5, RZ, RZ, UR38 ;  /* 0x00000026ff057e24 */ /* 0x008fc4000f8e00ff */
[----:B01----:R-:W-:-:S07]  /*0340*/  IMAD.U32 R4, RZ, RZ, UR5 ;  /* 0x00000005ff047e24 */ /* 0x003fce000f8e00ff */
[----:B------:R-:W-:-:S07]  /*0350*/  LEPC R20, `(.L_x_2) ;  /* 0x000000001014794e */ /* 0x000fce0000000000 */
[----:B--2---:R-:W-:Y:S05]  /*0360*/  CALL.ABS.NOINC R6 ;  /* 0x0000000006007343 */ /* 0x004fea0003c00000 */
.L_x_2:
[----:B------:R-:W0:Y:S01]  /*0370*/  S2UR UR5, SR_CgaCtaId ;  /* 0x00000000000579c3 */ /* 0x000e220000008800 */
[----:B------:R-:W-:-:S07]  /*0380*/  UMOV UR4, 0x400 ;  /* 0x0000040000047882 */ /* 0x000fce0000000000 */
[----:B------:R1:W2:Y:S01]  /*0390*/  LDC.64 R6, c[0x4][R28] ;  /* 0x010000001c067b82 */ /* 0x0002a20000000a00 */
[----:B0-----:R-:W-:Y:S01]  /*03a0*/  ULEA UR4, UR5, UR4, 0x18 ;  /* 0x0000000405047291 */ /* 0x001fe2000f8ec0ff */
[----:B------:R-:W0:Y:S08]  /*03b0*/  LDCU UR5, c[0x0][0x3a8] ;  /* 0x00007500ff0577ac */ /* 0x000e300008000800 */
[----:B------:R3:W-:Y:S02]  /*03c0*/  STS.64 [UR4+0x8], R4 ;  /* 0x00000804ff007988 */ /* 0x0007e40008000a04 */
[----:B---3--:R-:W-:-:S02]  /*03d0*/  IMAD.U32 R5, RZ, RZ, UR38 ;  /* 0x00000026ff057e24 */ /* 0x008fc4000f8e00ff */
[----:B01----:R-:W-:-:S07]  /*03e0*/  IMAD.U32 R4, RZ, RZ, UR5 ;  /* 0x00000005ff047e24 */ /* 0x003fce000f8e00ff */
[----:B------:R-:W-:-:S07]  /*03f0*/  LEPC R20, `(.L_x_3) ;  /* 0x000000001014794e */ /* 0x000fce0000000000 */
[----:B--2---:R-:W-:Y:S05]  /*0400*/  CALL.ABS.NOINC R6 ;  /* 0x0000000006007343 */ /* 0x004fea0003c00000 */
.L_x_3:
        /* <DEDUP_REMOVED lines=10> */
.L_x_4:
[----:B------:R-:W0:Y:S01]  /*04b0*/  S2UR UR5, SR_CgaCtaId ;  /* 0x00000000000579c3 */ /* 0x000e220000008800 */
[----:B------:R-:W-:-:S07]  /*04c0*/  UMOV UR4, 0x400 ;  /* 0x0000040000047882 */ /* 0x000fce0000000000 */
[----:B------:R-:W1:Y:S01]  /*04d0*/  LDC.64 R28, c[0x4][R28] ;  /* 0x010000001c1c7b82 */ /* 0x000e620000000a00 */
[----:B0-----:R-:W-:Y:S01]  /*04e0*/  ULEA UR4, UR5, UR4, 0x18 ;  /* 0x0000000405047291 */ /* 0x001fe2000f8ec0ff */
[----:B------:R-:W0:Y:S08]  /*04f0*/  LDCU UR5, c[0x0][0x3a8] ;  /* 0x00007500ff0577ac */ /* 0x000e300008000800 */
[----:B------:R2:W-:Y:S02]  /*0500*/  STS.64 [UR4+0x18], R4 ;  /* 0x00001804ff007988 */ /* 0x0005e40008000a04 */
[----:B--2---:R-:W-:-:S02]  /*0510*/  IMAD.U32 R5, RZ, RZ, UR38 ;  /* 0x00000026ff057e24 */ /* 0x004fc4000f8e00ff */
[----:B0-----:R-:W-:-:S07]  /*0520*/  IMAD.U32 R4, RZ, RZ, UR5 ;  /* 0x00000005ff047e24 */ /* 0x001fce000f8e00ff */
[----:B------:R-:W-:-:S07]  /*0530*/  LEPC R20, `(.L_x_5) ;  /* 0x000000001014794e */ /* 0x000fce0000000000 */
[----:B-1----:R-:W-:Y:S05]  /*0540*/  CALL.ABS.NOINC R28 ;  /* 0x000000001c007343 */ /* 0x002fea0003c00000 */
.L_x_5:
[----:B------:R-:W0:Y:S01]  /*0550*/  S2R R0, SR_CgaCtaId ;  /* 0x0000000000007919 */ /* 0x000e220000008800 */
[----:B------:R-:W-:Y:S01]  /*0560*/  ISETP.NE.AND P6, PT, R2, 0x3, PT ;  /* 0x000000030200780c */ /* 0x000fe20003fc5270 */
[----:B------:R-:W-:Y:S05]  /*0570*/  WARPSYNC.ALL ;  /* 0x0000000000007948 */ /* 0x000fea0003800000 */
[----:B------:R-:W-:Y:S01]  /*0580*/  MOV R11, 0x400 ;  /* 0x00000400000b7802 */ /* 0x000fe20000000f00 */
[----:B------:R-:W-:Y:S03]  /*0590*/  BSSY.RECONVERGENT B0, `(.L_x_6) ;  /* 0x000001a000007945 */ /* 0x000fe60003800200 */
[----:B0-----:R-:W-:-:S05]  /*05a0*/  LEA R3, R0, R11, 0x18 ;  /* 0x0000000b00037211 */ /* 0x001fca00078ec0ff */
[----:B------:R-:W0:Y:S04]  /*05b0*/  @!P6 LDS.64 R6, [R3] ;  /* 0x000000000306e984 */ /* 0x000e280000000a00 */
[----:B------:R1:W-:Y:S01]  /*05c0*/  STS.64 [R3+0x20], R4 ;  /* 0x0000200403007388 */ /* 0x0003e20000000a00 */
[----:B0-----:R-:W-:-:S05]  /*05d0*/  @!P6 IADD3 R6, P0, PT, R17, R6, RZ ;  /* 0x000000061106e210 */ /* 0x001fca0007f1e0ff */
[----:B------:R-:W-:Y:S01]  /*05e0*/  @!P6 IMAD.X R7, RZ, RZ, R7, P0 ;  /* 0x000000ffff07e224 */ /* 0x000fe200000e0607 */
[----:B------:R-:W-:-:S04]  /*05f0*/  ISETP.NE.AND P0, PT, R2, 0x3, PT ;  /* 0x000000030200780c */ /* 0x000fc80003f05270 */
[----:B------:R1:W-:Y:S01]  /*0600*/  @!P6 ST.E.U8 desc[UR36][R6.64], RZ ;  /* 0x000000ff0600e985 */ /* 0x0003e2000c101124 */
[----:B------:R-:W-:Y:S08]  /*0610*/  BAR.SYNC.DEFER_BLOCKING 0x0 ;  /* 0x0000000000007b1d */ /* 0x000ff00000010000 */
[----:B------:R-:W-:Y:S05]  /*0620*/  @P0 BRA `(.L_x_7) ;  /* 0x0000000000400947 */ /* 0x000fea0003800000 */
[----:B-1----:R-:W2:Y:S01]  /*0630*/  LDG.E.U8 R6, desc[UR36][R22.64] ;  /* 0x0000002416067981 */ /* 0x002ea2000c1e1100 */
[----:B------:R-:W-:Y:S03]  /*0640*/  BSSY.RECONVERGENT B1, `(.L_x_8) ;  /* 0x000000c000017945 */ /* 0x000fe60003800200 */
[----:B------:R-:W0:Y:S02]  /*0650*/  LDS.64 R4, [R3] ;  /* 0x0000000003047984 */ /* 0x000e240000000a00 */
[----:B0-----:R-:W-:-:S05]  /*0660*/  IADD3 R4, P0, PT, R17, R4, RZ ;  /* 0x0000000411047210 */ /* 0x001fca0007f1e0ff */
[----:B------:R-:W-:Y:S01]  /*0670*/  IMAD.X R5, RZ, RZ, R5, P0 ;  /* 0x000000ffff057224 */ /* 0x000fe200000e0605 */
[----:B------:R-:W-:Y:S02]  /*0680*/  PLOP3.LUT P0, PT, PT, PT, PT, 0x8, 0x80 ;  /* 0x000000000080781c */ /* 0x000fe40003f0e170 */
[----:B--2---:R-:W-:-:S13]  /*0690*/  ISETP.NE.AND P1, PT, R6, RZ, PT ;  /* 0x000000ff0600720c */ /* 0x004fda0003f25270 */
[----:B------:R-:W-:Y:S05]  /*06a0*/  @!P1 BRA `(.L_x_9) ;  /* 0x0000000000149947 */ /* 0x000fea0003800000 */
[----:B------:R-:W2:Y:S02]  /*06b0*/  LDG.E.U8 R6, desc[UR36][R26.64] ;  /* 0x000000241a067981 */ /* 0x000ea4000c1e1100 */
[----:B--2---:R-:W-:-:S13]  /*06c0*/  ISETP.NE.AND P1, PT, R6, RZ, PT ;  /* 0x000000ff0600720c */ /* 0x004fda0003f25270 */
[----:B------:R-:W-:Y:S05]  /*06d0*/  @!P1 BRA `(.L_x_9) ;  /* 0x0000000000089947 */ /* 0x000fea0003800000 */
[----:B------:R-:W2:Y:S02]  /*06e0*/  LDG.E.U8 R6, desc[UR36][R24.64] ;  /* 0x0000002418067981 */ /* 0x000ea4000c1e1100 */
[----:B--2---:R-:W-:-:S13]  /*06f0*/  ISETP.EQ.AND P0, PT, R6, RZ, PT ;  /* 0x000000ff0600720c */ /* 0x004fda0003f02270 */
.L_x_9:
[----:B------:R-:W-:Y:S05]  /*0700*/  BSYNC.RECONVERGENT B1 ;  /* 0x0000000000017941 */ /* 0x000fea0003800200 */
.L_x_8:
[----:B------:R-:W-:-:S05]  /*0710*/  SEL R7, RZ, 0x1, !P0 ;  /* 0x00000001ff077807 */ /* 0x000fca0004000000 */
[----:B------:R0:W-:Y:S02]  /*0720*/  ST.E.U8 desc[UR36][R4.64], R7 ;  /* 0x0000000704007985 */ /* 0x0001e4000c101124 */
.L_x_7:
[----:B------:R-:W-:Y:S05]  /*0730*/  BSYNC.RECONVERGENT B0 ;  /* 0x0000000000007941 */ /* 0x000fea0003800200 */
.L_x_6:
[----:B------:R-:W-:Y:S01]  /*0740*/  BAR.SYNC.DEFER_BLOCKING 0x0 ;  /* 0x0000000000007b1d */ /* 0x000fe20000010000 */
[----:B------:R-:W-:Y:S01]  /*0750*/  ISETP.NE.AND P1, PT, R2, 0x1, PT ;  /* 0x000000010200780c */ /* 0x000fe20003f25270 */
[----:B------:R-:W-:-:S04]  /*0760*/  VIADD R18, R18, 0x8 ;  /* 0x0000000812127836 */ /* 0x000fc80000000000 */
[----:B------:R-:W-:Y:S08]  /*0770*/  BSSY.RECONVERGENT B0, `(.L_x_10) ;  /* 0x0000014000007945 */ /* 0x000ff00003800200 */
[----:B01----:R-:W0:Y:S02]  /*0780*/  @!P1 LDS.64 R4, [R3+0x8] ;  /* 0x0000080003049984 */ /* 0x003e240000000a00 */
[----:B0-----:R-:W-:-:S05]  /*0790*/  @!P1 IADD3 R4, P0, PT, R17, R4, RZ ;  /* 0x0000000411049210 */ /* 0x001fca0007f1e0ff */
[----:B------:R-:W-:Y:S01]  /*07a0*/  @!P1 IMAD.X R5, RZ, RZ, R5, P0 ;  /* 0x000000ffff059224 */ /* 0x000fe200000e0605 */
[----:B------:R-:W-:-:S04]  /*07b0*/  IADD3 R8, P0, PT, R18, UR42, RZ ;  /* 0x0000002a12087c10 */ /* 0x000fc8000ff1e0ff */
[----:B------:R0:W-:Y:S01]  /*07c0*/  @!P1 ST.E.U8 desc[UR36][R4.64], RZ ;  /* 0x000000ff04009985 */ /* 0x0001e2000c101124 */
[----:B------:R-:W-:-:S03]  /*07d0*/  IMAD.X R9, RZ, RZ, UR43, P0 ;  /* 0x0000002bff097e24 */ /* 0x000fc600080e06ff */
[----:B------:R0:W-:Y:S01]  /*07e0*/  @!P1 STS [R3+0x28], RZ ;  /* 0x000028ff03009388 */ /* 0x0001e20000000800 */
[----:B------:R-:W-:Y:S06]  /*07f0*/  BAR.SYNC.DEFER_BLOCKING 0x0 ;  /* 0x0000000000007b1d */ /* 0x000fec0000010000 */
[----:B------:R-:W-:Y:S05]  /*0800*/  @P1 BRA `(.L_x_11) ;  /* 0x0000000000281947 */ /* 0x000fea0003800000 */
[----:B0-----:R-:W2:Y:S02]  /*0810*/  LDG.E.U8 R4, desc[UR36][R22.64] ;  /* 0x0000002416047981 */ /* 0x001ea4000c1e1100 */
[----:B--2---:R-:W-:-:S13]  /*0820*/  ISETP.NE.AND P0, PT, R4, RZ, PT ;  /* 0x000000ff0400720c */ /* 0x004fda0003f05270 */
[----:B------:R-:W-:Y:S05]  /*0830*/  @!P0 BRA `(.L_x_11) ;  /* 0x00000000001c8947 */ /* 0x000fea0003800000 */
[----:B------:R-:W2:Y:S02]  /*0840*/  LDG.E.U8 R4, desc[UR36][R8.64] ;  /* 0x0000002408047981 */ /* 0x000ea4000c1e1100 */
[----:B--2---:R-:W-:-:S13]  /*0850*/  ISETP.NE.AND P0, PT, R4, RZ, PT ;  /* 0x000000ff0400720c */ /* 0x004fda0003f05270 */
[----:B------:R-:W-:Y:S05]  /*0860*/  @P0 BRA `(.L_x_11) ;  /* 0x0000000000100947 */ /* 0x000fea0003800000 */
[----:B------:R-:W-:Y:S02]  /*0870*/  VIADD R5, R11, 0x28 ;  /* 0x000000280b057836 */ /* 0x000fe40000000000 */
[----:B------:R-:W-:-:S03]  /*0880*/  IMAD.MOV.U32 R4, RZ, RZ, 0x1 ;  /* 0x00000001ff047424 */ /* 0x000fc600078e00ff */
[----:B------:R-:W-:-:S05]  /*0890*/  LEA R5, R0, R5, 0x18 ;  /* 0x0000000500057211 */ /* 0x000fca00078ec0ff */
[----:B------:R1:W-:Y:S02]  /*08a0*/  ATOMS.EXCH RZ, [R5], R4 ;  /* 0x0000000405ff738c */ /* 0x0003e40004000000 */
.L_x_11:
[----:B------:R-:W-:Y:S05]  /*08b0*/  BSYNC.RECONVERGENT B0 ;  /* 0x0000000000007941 */ /* 0x000fea0003800200 */
.L_x_10:
[----:B------:R-:W-:Y:S01]  /*08c0*/  BAR.SYNC.DEFER_BLOCKING 0x0 ;  /* 0x0000000000007b1d */ /* 0x000fe20000010000 */
[----:B------:R-:W-:-:S05]  /*08d0*/  ISETP.NE.AND P0, PT, R2, 0x2, PT ;  /* 0x000000020200780c */ /* 0x000fca0003f05270 */
[----:B------:R-:W-:Y:S04]  /*08e0*/  BSSY.RECONVERGENT B0, `(.L_x_12) ;  /* 0x000000e000007945 */ /* 0x000fe80003800200 */
[----:B------:R-:W-:Y:S05]  /*08f0*/  @P1 BRA `(.L_x_13) ;  /* 0x0000000000301947 */ /* 0x000fea0003800000 */
[----:B01----:R-:W0:Y:S01]  /*0900*/  LDS R4, [R3+0x28] ;  /* 0x0000280003047984 */ /* 0x003e220000000800 */
[----:B------:R-:W-:Y:S01]  /*0910*/  IMAD.MOV.U32 R10, RZ, RZ, 0x1 ;  /* 0x00000001ff0a7424 */ /* 0x000fe200078e00ff */
[----:B0-----:R-:W-:-:S13]  /*0920*/  ISETP.NE.AND P1, PT, R4, RZ, PT ;  /* 0x000000ff0400720c */ /* 0x001fda0003f25270 */
[----:B------:R-:W0:Y:S02]  /*0930*/  @P1 LDS.64 R4, [R3+0x8] ;  /* 0x0000080003041984 */ /* 0x000e240000000a00 */
[----:B0-----:R-:W-:-:S05]  /*0940*/  @P1 IADD3 R6, P2, PT, R17, R4, RZ ;  /* 0x0000000411061210 */ /* 0x001fca0007f5e0ff */
[----:B------:R-:W-:-:S05]  /*0950*/  @P1 IMAD.X R7, RZ, RZ, R5, P2 ;  /* 0x000000ffff071224 */ /* 0x000fca00010e0605 */
[----:B------:R-:W-:Y:S04]  /*0960*/  @P1 ST.E.U8 desc[UR36][R6.64], RZ ;  /* 0x000000ff06001985 */ /* 0x000fe8000c101124 */
[----:B------:R-:W0:Y:S01]  /*0970*/  @!P1 LDS.64 R4, [R3+0x8] ;  /* 0x0000080003049984 */ /* 0x000e220000000a00 */
[----:B------:R-:W-:Y:S02]  /*0980*/  @!P1 PRMT R7, R10, 0x7610, R7 ;  /* 0x000076100a079816 */ /* 0x000fe40000000007 */
[----:B0-----:R-:W-:-:S05]  /*0990*/  @!P1 IADD3 R4, P2, PT, R17, R4, RZ ;  /* 0x0000000411049210 */ /* 0x001fca0007f5e0ff */
[----:B------:R-:W-:-:S05]  /*09a0*/  @!P1 IMAD.X R5, RZ, RZ, R5, P2 ;  /* 0x000000ffff059224 */ /* 0x000fca00010e0605 */
[----:B------:R2:W-:Y:S03]  /*09b0*/  @!P1 ST.E.U8 desc[UR36][R4.64], R7 ;  /* 0x0000000704009985 */ /* 0x0005e6000c101124 */
.L_x_13:
[----:B------:R-:W-:Y:S05]  /*09c0*/  BSYNC.RECONVERGENT B0 ;  /* 0x0000000000007941 */ /* 0x000fea0003800200 */
.L_x_12:
[----:B------:R-:W-:Y:S01]  /*09d0*/  BAR.SYNC.DEFER_BLOCKING 0x0 ;  /* 0x0000000000007b1d */ /* 0x000fe20000010000 */
[----:B------:R-:W-:-:S05]  /*09e0*/  @!P0 IMAD.MOV.U32 R6, RZ, RZ, 0x1 ;  /* 0x00000001ff068424 */ /* 0x000fca00078e00ff */
[----:B------:R-:W-:Y:S01]  /*09f0*/  BSSY.RECONVERGENT B0, `(.L_x_14) ;  /* 0x0000011000007945 */ /* 0x000fe20003800200 */
[----:B012---:R-:W0:Y:S02]  /*0a00*/  @!P0 LDS.64 R4, [R3+0x10] ;  /* 0x0000100003048984 */ /* 0x007e240000000a00 */
[----:B0-----:R-:W-:-:S05]  /*0a10*/  @!P0 IADD3 R4, P1, PT, R17, R4, RZ ;  /* 0x0000000411048210 */ /* 0x001fca0007f3e0ff */
[----:B------:R-:W-:-:S05]  /*0a20*/  @!P0 IMAD.X R5, RZ, RZ, R5, P1 ;  /* 0x000000ffff058224 */ /* 0x000fca00008e0605 */
[----:B------:R0:W-:Y:S04]  /*0a30*/  @!P0 ST.E.U8 desc[UR36][R4.64], RZ ;  /* 0x000000ff04008985 */ /* 0x0001e8000c101124 */
[----:B------:R0:W-:Y:S01]  /*0a40*/  @!P0 STS [R3+0x2c], R6 ;  /* 0x00002c0603008388 */ /* 0x0001e20000000800 */
[----:B------:R-:W-:Y:S06]  /*0a50*/  BAR.SYNC.DEFER_BLOCKING 0x0 ;  /* 0x0000000000007b1d */ /* 0x000fec0000010000 */
[----:B------:R-:W-:Y:S05]  /*0a60*/  @P0 BRA `(.L_x_15) ;  /* 0x0000000000240947 */ /* 0x000fea0003800000 */
[----:B0-----:R-:W2:Y:S02]  /*0a70*/  LDG.E.U8 R4, desc[UR36][R8.64] ;  /* 0x0000002408047981 */ /* 0x001ea4000c1e1100 */
[----:B--2---:R-:W-:-:S13]  /*0a80*/  ISETP.NE.AND P1, PT, R4, RZ, PT ;  /* 0x000000ff0400720c */ /* 0x004fda0003f25270 */
[----:B------:R-:W-:Y:S05]  /*0a90*/  @!P1 BRA `(.L_x_15) ;  /* 0x0000000000189947 */ /* 0x000fea0003800000 */
[----:B------:R-:W2:Y:S02]  /*0aa0*/  LDG.E.U8 R4, desc[UR36][R22.64] ;  /* 0x0000002416047981 */ /* 0x000ea4000c1e1100 */
[----:B--2---:R-:W-:-:S13]  /*0ab0*/  ISETP.NE.AND P1, PT, R4, RZ, PT ;  /* 0x000000ff0400720c */ /* 0x004fda0003f25270 */
[----:B------:R-:W-:Y:S05]  /*0ac0*/  @!P1 BRA `(.L_x_15) ;  /* 0x00000000000c9947 */ /* 0x000fea0003800000 */
[----:B------:R-:W-:-:S05]  /*0ad0*/  VIADD R5, R11, 0x2c ;  /* 0x0000002c0b057836 */ /* 0x000fca0000000000 */
[----:B------:R-:W-:-:S05]  /*0ae0*/  LEA R5, R0, R5, 0x18 ;  /* 0x0000000500057211 */ /* 0x000fca00078ec0ff */
[----:B------:R1:W-:Y:S02]  /*0af0*/  ATOMS.EXCH RZ, [R5], RZ ;  /* 0x000000ff05ff738c */ /* 0x0003e40004000000 */
.L_x_15:
[----:B------:R-:W-:Y:S05]  /*0b00*/  BSYNC.RECONVERGENT B0 ;  /* 0x0000000000007941 */ /* 0x000fea0003800200 */
.L_x_14:
[----:B------:R-:W-:Y:S01]  /*0b10*/  BAR.SYNC.DEFER_BLOCKING 0x0 ;  /* 0x0000000000007b1d */ /* 0x000fe20000010000 */
[----:B------:R-:W-:-:S05]  /*0b20*/  ISETP.NE.AND P1, PT, R2, RZ, PT ;  /* 0x000000ff0200720c */ /* 0x000fca0003f25270 */
[----:B------:R-:W-:Y:S04]  /*0b30*/  BSSY.RECONVERGENT B0, `(.L_x_16) ;  /* 0x000000e000007945 */ /* 0x000fe80003800200 */
[----:B------:R-:W-:Y:S05]  /*0b40*/  @P0 BRA `(.L_x_17) ;  /* 0x0000000000300947 */ /* 0x000fea0003800000 */
[----:B0-----:R-:W0:Y:S01]  /*0b50*/  LDS R4, [R3+0x2c] ;  /* 0x00002c0003047984 */ /* 0x001e220000000800 */
[----:B------:R-:W-:Y:S01]  /*0b60*/  IMAD.MOV.U32 R10, RZ, RZ, 0x1 ;  /* 0x00000001ff0a7424 */ /* 0x000fe200078e00ff */
[----:B0-----:R-:W-:-:S13]  /*0b70*/  ISETP.NE.AND P0, PT, R4, RZ, PT ;  /* 0x000000ff0400720c */ /* 0x001fda0003f05270 */
[----:B-1----:R-:W0:Y:S02]  /*0b80*/  @!P0 LDS.64 R4, [R3+0x10] ;  /* 0x0000100003048984 */ /* 0x002e240000000a00 */
[----:B0-----:R-:W-:-:S05]  /*0b90*/  @!P0 IADD3 R6, P2, PT, R17, R4, RZ ;  /* 0x0000000411068210 */ /* 0x001fca0007f5e0ff */
[----:B------:R-:W-:-:S05]  /*0ba0*/  @!P0 IMAD.X R7, RZ, RZ, R5, P2 ;  /* 0x000000ffff078224 */ /* 0x000fca00010e0605 */
[----:B------:R-:W-:Y:S04]  /*0bb0*/  @!P0 ST.E.U8 desc[UR36][R6.64], RZ ;  /* 0x000000ff06008985 */ /* 0x000fe8000c101124 */
[----:B------:R-:W0:Y:S01]  /*0bc0*/  @P0 LDS.64 R4, [R3+0x10] ;  /* 0x0000100003040984 */ /* 0x000e220000000a00 */
[----:B------:R-:W-:Y:S02]  /*0bd0*/  @P0 PRMT R7, R10, 0x7610, R7 ;  /* 0x000076100a070816 */ /* 0x000fe40000000007 */
[----:B0-----:R-:W-:-:S05]  /*0be0*/  @P0 IADD3 R4, P2, PT, R17, R4, RZ ;  /* 0x0000000411040210 */ /* 0x001fca0007f5e0ff */
[----:B------:R-:W-:-:S05]  /*0bf0*/  @P0 IMAD.X R5, RZ, RZ, R5, P2 ;  /* 0x000000ffff050224 */ /* 0x000fca00010e0605 */
[----:B------:R2:W-:Y:S03]  /*0c00*/  @P0 ST.E.U8 desc[UR36][R4.64], R7 ;  /* 0x0000000704000985 */ /* 0x0005e6000c101124 */
.L_x_17:
[----:B------:R-:W-:Y:S05]  /*0c10*/  BSYNC.RECONVERGENT B0 ;  /* 0x0000000000007941 */ /* 0x000fea0003800200 */
.L_x_16:
[----:B------:R-:W-:Y:S06]  /*0c20*/  BAR.SYNC.DEFER_BLOCKING 0x0 ;  /* 0x0000000000007b1d */ /* 0x000fec0000010000 */
[----:B------:R-:W-:Y:S01]  /*0c30*/  BSSY.RECONVERGENT B0, `(.L_x_18) ;  /* 0x0000012000007945 */ /* 0x000fe20003800200 */
[----:B012---:R-:W0:Y:S02]  /*0c40*/  @!P1 LDS.64 R4, [R3+0x18] ;  /* 0x0000180003049984 */ /* 0x007e240000000a00 */
[----:B0-----:R-:W-:-:S05]  /*0c50*/  @!P1 IADD3 R4, P0, PT, R17, R4, RZ ;  /* 0x0000000411049210 */ /* 0x001fca0007f1e0ff */
[----:B------:R-:W-:-:S05]  /*0c60*/  @!P1 IMAD.X R5, RZ, RZ, R5, P0 ;  /* 0x000000ffff059224 */ /* 0x000fca00000e0605 */
[----:B------:R0:W-:Y:S04]  /*0c70*/  @!P1 ST.E.U8 desc[UR36][R4.64], RZ ;  /* 0x000000ff04009985 */ /* 0x0001e8000c101124 */
        /* <DEDUP_REMOVED lines=9> */
[----:B------:R-:W-:Y:S02]  /*0d10*/  VIADD R11, R11, 0x30 ;  /* 0x000000300b0b7836 */ /* 0x000fe40000000000 */
[----:B------:R-:W-:-:S03]  /*0d20*/  IMAD.MOV.U32 R4, RZ, RZ, 0x1 ;  /* 0x00000001ff047424 */ /* 0x000fc600078e00ff */
[----:B------:R-:W-:-:S05]  /*0d30*/  LEA R11, R0, R11, 0x18 ;  /* 0x0000000b000b7211 */ /* 0x000fca00078ec0ff */
[----:B------:R1:W-:Y:S02]  /*0d40*/  ATOMS.EXCH RZ, [R11], R4 ;  /* 0x000000040bff738c */ /* 0x0003e40004000000 */
.L_x_19:
[----:B------:R-:W-:Y:S05]  /*0d50*/  BSYNC.RECONVERGENT B0 ;  /* 0x0000000000007941 */ /* 0x000fea0003800200 */
.L_x_18:
[----:B------:R-:W-:Y:S06]  /*0d60*/  BAR.SYNC.DEFER_BLOCKING 0x0 ;  /* 0x0000000000007b1d */ /* 0x000fec0000010000 */
[----:B------:R-:W-:Y:S04]  /*0d70*/  BSSY.RECONVERGENT B0, `(.L_x_20) ;  /* 0x000000f000007945 */ /* 0x000fe80003800200 */
[----:B------:R-:W-:Y:S05]  /*0d80*/  @P1 BRA `(.L_x_21) ;  /* 0x0000000000341947 */ /* 0x000fea0003800000 */
[----:B------:R-:W2:Y:S02]  /*0d90*/  LDS R0, [R3+0x30] ;  /* 0x0000300003007984 */ /* 0x000ea40000000800 */
[----:B--2---:R-:W-:-:S13]  /*0da0*/  ISETP.NE.AND P0, PT, R0, RZ, PT ;  /* 0x000000ff0000720c */ /* 0x004fda0003f05270 */
[----:B------:R-:W-:Y:S05]  /*0db0*/  @!P0 BRA `(.L_x_22) ;  /* 0x0000000000188947 */ /* 0x000fea0003800000 */
[----:B01----:R-:W0:Y:S01]  /*0dc0*/  LDS.64 R4, [R3+0x18] ;  /* 0x0000180003047984 */ /* 0x003e220000000a00 */
[----:B------:R-:W-:Y:S01]  /*0dd0*/  IMAD.MOV.U32 R0, RZ, RZ, 0x1 ;  /* 0x00000001ff007424 */ /* 0x000fe200078e00ff */
[----:B0-----:R-:W-:-:S05]  /*0de0*/  IADD3 R4, P0, PT, R17, R4, RZ ;  /* 0x0000000411047210 */ /* 0x001fca0007f1e0ff */
[----:B------:R-:W-:-:S05]  /*0df0*/  IMAD.X R5, RZ, RZ, R5, P0 ;  /* 0x000000ffff057224 */ /* 0x000fca00000e0605 */
[----:B------:R3:W-:Y:S01]  /*0e00*/  ST.E.U8 desc[UR36][R4.64], R0 ;  /* 0x0000000004007985 */ /* 0x0007e2000c101124 */
[----:B------:R-:W-:Y:S05]  /*0e10*/  BRA `(.L_x_21) ;  /* 0x0000000000107947 */ /* 0x000fea0003800000 */
.L_x_22:
[----:B01----:R-:W0:Y:S02]  /*0e20*/  LDS.64 R4, [R3+0x18] ;  /* 0x0000180003047984 */ /* 0x003e240000000a00 */
[----:B0-----:R-:W-:-:S05]  /*0e30*/  IADD3 R4, P0, PT, R17, R4, RZ ;  /* 0x0000000411047210 */ /* 0x001fca0007f1e0ff */
[----:B------:R-:W-:-:S05]  /*0e40*/  IMAD.X R5, RZ, RZ, R5, P0 ;  /* 0x000000ffff057224 */ /* 0x000fca00000e0605 */
[----:B------:R2:W-:Y:S03]  /*0e50*/  ST.E.U8 desc[UR36][R4.64], RZ ;  /* 0x000000ff04007985 */ /* 0x0005e6000c101124 */
.L_x_21:
[----:B------:R-:W-:Y:S05]  /*0e60*/  BSYNC.RECONVERGENT B0 ;  /* 0x0000000000007941 */ /* 0x000fea0003800200 */
.L_x_20:
[----:B------:R-:W-:Y:S06]  /*0e70*/  BAR.SYNC.DEFER_BLOCKING 0x0 ;  /* 0x0000000000007b1d */ /* 0x000fec0000010000 */
[----:B------:R-:W-:Y:S01]  /*0e80*/  BSSY.RECONVERGENT B0, `(.L_x_23) ;  /* 0x0000035000007945 */ /* 0x000fe20003800200 */
[----:B0123--:R-:W0:Y:S02]  /*0e90*/  @!P1 LDS.64 R4, [R3+0x20] ;  /* 0x0000200003049984 */ /* 0x00fe240000000a00 */
[----:B0-----:R-:W-:-:S05]  /*0ea0*/  @!P1 IADD3 R4, P0, PT, R17, R4, RZ ;  /* 0x0000000411049210 */ /* 0x001fca0007f1e0ff */
[----:B------:R-:W-:-:S05]  /*0eb0*/  @!P1 IMAD.X R5, RZ, RZ, R5, P0 ;  /* 0x000000ffff059224 */ /* 0x000fca00000e0605 */
[----:B------:R0:W-:Y:S01]  /*0ec0*/  @!P1 ST.E.U8 desc[UR36][R4.64], RZ ;  /* 0x000000ff04009985 */ /* 0x0001e2000c101124 */
[----:B------:R-:W-:Y:S06]  /*0ed0*/  BAR.SYNC.DEFER_BLOCKING 0x0 ;  /* 0x0000000000007b1d */ /* 0x000fec0000010000 */
[----:B------:R-:W-:Y:S05]  /*0ee0*/  @P1 BRA `(.L_x_24) ;  /* 0x0000000000b81947 */ /* 0x000fea0003800000 */
[----:B0-----:R-:W0:Y:S02]  /*0ef0*/  LDS.128 R4, [R3] ;  /* 0x0000000003047984 */ /* 0x001e240000000c00 */
[----:B0-----:R-:W-:-:S05]  /*0f00*/  IADD3 R4, P0, PT, R17, R4, RZ ;  /* 0x0000000411047210 */ /* 0x001fca0007f1e0ff */
[----:B------:R-:W-:-:S05]  /*0f10*/  IMAD.X R5, RZ, RZ, R5, P0 ;  /* 0x000000ffff057224 */ /* 0x000fca00000e0605 */
[----:B------:R-:W2:Y:S01]  /*0f20*/  LD.E.U8 R4, desc[UR36][R4.64] ;  /* 0x0000002404047980 */ /* 0x000ea2000c101100 */
[----:B------:R-:W-:Y:S01]  /*0f30*/  BSSY.RECONVERGENT B1, `(.L_x_25) ;  /* 0x0000012000017945 */ /* 0x000fe20003800200 */
[----:B------:R-:W-:Y:S02]  /*0f40*/  PLOP3.LUT P0, PT, PT, PT, PT, 0x8, 0x80 ;  /* 0x000000000080781c */ /* 0x000fe40003f0e170 */
[----:B--2---:R-:W-:-:S13]  /*0f50*/  ISETP.NE.AND P1, PT, R4, RZ, PT ;  /* 0x000000ff0400720c */ /* 0x004fda0003f25270 */
[----:B------:R-:W-:Y:S05]  /*0f60*/  @!P1 BRA `(.L_x_26) ;  /* 0x0000000000389947 */ /* 0x000fea0003800000 */
[----:B------:R-:W-:-:S05]  /*0f70*/  IADD3 R4, P1, PT, R17, R6, RZ ;  /* 0x0000000611047210 */ /* 0x000fca0007f3e0ff */
[----:B------:R-:W-:-:S05]  /*0f80*/  IMAD.X R5, RZ, RZ, R7, P1 ;  /* 0x000000ffff057224 */ /* 0x000fca00008e0607 */
[----:B------:R-:W2:Y:S02]  /*0f90*/  LD.E.U8 R4, desc[UR36][R4.64] ;  /* 0x0000002404047980 */ /* 0x000ea4000c101100 */
[----:B--2---:R-:W-:-:S13]  /*0fa0*/  ISETP.NE.AND P1, PT, R4, RZ, PT ;  /* 0x000000ff0400720c */ /* 0x004fda0003f25270 */
[----:B------:R-:W-:Y:S05]  /*0fb0*/  @!P1 BRA `(.L_x_26) ;  /* 0x0000000000249947 */ /* 0x000fea0003800000 */
[----:B------:R-:W0:Y:S02]  /*0fc0*/  LDS.128 R4, [R3+0x10] ;  /* 0x0000100003047984 */ /* 0x000e240000000c00 */
[----:B0-----:R-:W-:-:S05]  /*0fd0*/  IADD3 R4, P1, PT, R17, R4, RZ ;  /* 0x0000000411047210 */ /* 0x001fca0007f3e0ff */
[----:B------:R-:W-:-:S05]  /*0fe0*/  IMAD.X R5, RZ, RZ, R5, P1 ;  /* 0x000000ffff057224 */ /* 0x000fca00008e0605 */
[----:B------:R-:W2:Y:S02]  /*0ff0*/  LD.E.U8 R4, desc[UR36][R4.64] ;  /* 0x0000002404047980 */ /* 0x000ea4000c101100 */
[----:B--2---:R-:W-:-:S13]  /*1000*/  ISETP.NE.AND P1, PT, R4, RZ, PT ;  /* 0x000000ff0400720c */ /* 0x004fda0003f25270 */
[----:B------:R-:W-:-:S05]  /*1010*/  @P1 IADD3 R6, P2, PT, R17, R6, RZ ;  /* 0x0000000611061210 */ /* 0x000fca0007f5e0ff */
[----:B------:R-:W-:-:S05]  /*1020*/  @P1 IMAD.X R7, RZ, RZ, R7, P2 ;  /* 0x000000ffff071224 */ /* 0x000fca00010e0607 */
[----:B------:R-:W2:Y:S02]  /*1030*/  @P1 LD.E.U8 R6, desc[UR36][R6.64] ;  /* 0x0000002406061980 */ /* 0x000ea4000c101100 */
[----:B--2---:R-:W-:-:S13]  /*1040*/  @P1 ISETP.NE.AND P0, PT, R6, RZ, PT ;  /* 0x000000ff0600120c */ /* 0x004fda0003f05270 */
.L_x_26:
[----:B------:R-:W-:Y:S05]  /*1050*/  BSYNC.RECONVERGENT B1 ;  /* 0x0000000000017941 */ /* 0x000fea0003800200 */
.L_x_25:
[----:B------:R-:W0:Y:S01]  /*1060*/  LDS.64 R4, [R3+0x20] ;  /* 0x0000200003047984 */ /* 0x000e220000000a00 */
[----:B------:R-:W-:Y:S02]  /*1070*/  SEL R11, RZ, 0x1, !P0 ;  /* 0x00000001ff0b7807 */ /* 0x000fe40004000000 */
[----:B0-----:R-:W-:-:S05]  /*1080*/  IADD3 R6, P1, PT, R17, R4, RZ ;  /* 0x0000000411067210 */ /* 0x001fca0007f3e0ff */
[----:B------:R-:W-:-:S05]  /*1090*/  IMAD.X R7, RZ, RZ, R5, P1 ;  /* 0x000000ffff077224 */ /* 0x000fca00008e0605 */
[----:B------:R-:W-:Y:S04]  /*10a0*/  ST.E.U8 desc[UR36][R6.64], R11 ;  /* 0x0000000b06007985 */ /* 0x000fe8000c101124 */
[----:B------:R-:W2:Y:S02]  /*10b0*/  LDG.E.U8 R0, desc[UR36][R8.64] ;  /* 0x0000002408007981 */ /* 0x000ea4000c1e1100 */
[----:B--2---:R-:W-:-:S13]  /*10c0*/  ISETP.NE.AND P0, PT, R0, RZ, PT ;  /* 0x000000ff0000720c */ /* 0x004fda0003f05270 */
[----:B------:R-:W0:Y:S02]  /*10d0*/  @!P0 LDS.64 R4, [R3+0x20] ;  /* 0x0000200003048984 */ /* 0x000e240000000a00 */
[----:B0-----:R-:W-:-:S05]  /*10e0*/  @!P0 IADD3 R4, P1, PT, R17, R4, RZ ;  /* 0x0000000411048210 */ /* 0x001fca0007f3e0ff */
[----:B------:R-:W-:-:S05]  /*10f0*/  @!P0 IMAD.X R5, RZ, RZ, R5, P1 ;  /* 0x000000ffff058224 */ /* 0x000fca00008e0605 */
[----:B------:R-:W2:Y:S02]  /*1100*/  @!P0 LD.E.U8 R4, desc[UR36][R4.64] ;  /* 0x0000002404048980 */ /* 0x000ea4000c101100 */
[----:B--2---:R-:W-:-:S04]  /*1110*/  ISETP.NE.OR P0, PT, R4, RZ, P0 ;  /* 0x000000ff0400720c */ /* 0x004fc80000705670 */
[----:B------:R-:W-:-:S05]  /*1120*/  SEL R13, RZ, 0x1, !P0 ;  /* 0x00000001ff0d7807 */ /* 0x000fca0004000000 */
[----:B------:R-:W-:Y:S04]  /*1130*/  STG.E.U8 desc[UR36][R8.64], R13 ;  /* 0x0000000d08007986 */ /* 0x000fe8000c101124 */
        /* <DEDUP_REMOVED lines=8> */
[----:B------:R1:W-:Y:S04]  /*11c0*/  STG.E.U8 desc[UR36][R30.64], R5 ;  /* 0x000000051e007986 */ /* 0x0003e8000c101124 */
.L_x_24:
[----:B------:R-:W-:Y:S05]  /*11d0*/  BSYNC.RECONVERGENT B0 ;  /* 0x0000000000007941 */ /* 0x000fea0003800200 */
.L_x_23:
[----:B------:R-:W-:Y:S01]  /*11e0*/  BAR.SYNC.DEFER_BLOCKING 0x0 ;  /* 0x0000000000007b1d */ /* 0x000fe20000010000 */
[----:B------:R-:W-:-:S09]  /*11f0*/  UISETP.NE.AND UP0, UPT, UR41, URZ, UPT ;  /* 0x000000ff2900728c */ /* 0x000fd2000bf05270 */
[----:B------:R-:W-:Y:S05]  /*1200*/  BRA.U UP0, `(.L_x_27) ;  /* 0xfffffff100007547 */ /* 0x000fea000b83ffff */
.L_x_0:
[----:B------:R-:W2:Y:S01]  /*1210*/  LDCU UR4, c[0x0][0x3a4] ;  /* 0x00007480ff0477ac */ /* 0x000ea20008000800 */
[----:B------:R-:W-:-:S05]  /*1220*/  VIADD R19, R19, 0x1 ;  /* 0x0000000113137836 */ /* 0x000fca0000000000 */
[----:B--2---:R-:W-:-:S13]  /*1230*/  ISETP.NE.AND P0, PT, R19, UR4, PT ;  /* 0x0000000413007c0c */ /* 0x004fda000bf05270 */
[----:B------:R-:W-:Y:S05]  /*1240*/  @P0 BRA `(.L_x_28) ;  /* 0xffffffec00c80947 */ /* 0x000fea000383ffff */
[----:B------:R-:W-:Y:S05]  /*1250*/  EXIT ;  /* 0x000000000000794d */ /* 0x000fea0003800000 */
.L_x_29:
[----:B------:R-:W-:-:S00]  /*1260*/  BRA `(.L_x_29) ;  /* 0xfffffffc00fc7947 */ /* 0x000fc0000383ffff */
[----:B------:R-:W-:-:S00]  /*1270*/  NOP ;  /* 0x0000000000007918 */ /* 0x000fc00000000000 */
        /* <DEDUP_REMOVED lines=8> */
.L_x_30:


//--------------------- .nv.shared._Z14closure_kernelPbS_S_S_iii --------------------------
	.section	.nv.shared._Z14closure_kernelPbS_S_S_iii,"aw",@nobits
	.sectionflags	@""
	.align	8
.nv.shared._Z14closure_kernelPbS_S_S_iii:
	.zero		1076


//--------------------- .nv.shared.reserved.0     --------------------------
	.section	.nv.shared.reserved.0,"aw",@nobits
	.weak		__nv_reservedSMEM_offset_0_alias
	.size		__nv_reservedSMEM_offset_0_alias, 0, 64
	.other		__nv_reservedSMEM_offset_0_alias,@"STO_CUDA_RESERVED_SHARED STV_DEFAULT"
__nv_reservedSMEM_offset_0_alias:
	.zero		0
	.zero		64


//--------------------- .nv.constant0._Z14closure_kernelPbS_S_S_iii --------------------------
	.section	.nv.constant0._Z14closure_kernelPbS_S_S_iii,"a",@progbits
	.sectionflags	@""
	.align	4
.nv.constant0._Z14closure_kernelPbS_S_S_iii:
	.zero		940


//--------------------- SYMBOLS --------------------------

	.type		.nv.reservedSmem.offset0,@object
	.size		.nv.reservedSmem.offset0,0x4
	.type		.nv.reservedSmem.cap,@object
	.size		.nv.reservedSmem.cap,0x4
	.type		malloc,@function
